//
// Generated by NVIDIA NVVM Compiler
//
// Compiler Build ID: CL-36424714
// Cuda compilation tools, release 13.0, V13.0.88
// Based on NVVM 20.0.0
//

.version 9.0
.target sm_100
.address_size 64

	// .globl	_Z10fc_forwardPfS_S_S_iii

.visible .entry _Z10fc_forwardPfS_S_S_iii(
	.param .u64 .ptr .align 1 _Z10fc_forwardPfS_S_S_iii_param_0,
	.param .u64 .ptr .align 1 _Z10fc_forwardPfS_S_S_iii_param_1,
	.param .u64 .ptr .align 1 _Z10fc_forwardPfS_S_S_iii_param_2,
	.param .u64 .ptr .align 1 _Z10fc_forwardPfS_S_S_iii_param_3,
	.param .u32 _Z10fc_forwardPfS_S_S_iii_param_4,
	.param .u32 _Z10fc_forwardPfS_S_S_iii_param_5,
	.param .u32 _Z10fc_forwardPfS_S_S_iii_param_6
)
{
	.reg .pred 	%p<13>;
	.reg .b32 	%r<48>;
	.reg .b32 	%f<114>;
	.reg .b64 	%rd<47>;

	ld.param.u64 	%rd12, [_Z10fc_forwardPfS_S_S_iii_param_0];
	ld.param.u64 	%rd13, [_Z10fc_forwardPfS_S_S_iii_param_1];
	ld.param.u64 	%rd10, [_Z10fc_forwardPfS_S_S_iii_param_2];
	ld.param.u64 	%rd11, [_Z10fc_forwardPfS_S_S_iii_param_3];
	ld.param.u32 	%r27, [_Z10fc_forwardPfS_S_S_iii_param_4];
	ld.param.u32 	%r25, [_Z10fc_forwardPfS_S_S_iii_param_5];
	ld.param.u32 	%r26, [_Z10fc_forwardPfS_S_S_iii_param_6];
	cvta.to.global.u64 	%rd1, %rd13;
	cvta.to.global.u64 	%rd2, %rd12;
	mov.u32 	%r28, %ctaid.x;
	mov.u32 	%r29, %ntid.x;
	mov.u32 	%r30, %tid.x;
	mad.lo.s32 	%r1, %r28, %r29, %r30;
	mov.u32 	%r31, %ctaid.y;
	mov.u32 	%r32, %ntid.y;
	mov.u32 	%r33, %tid.y;
	mad.lo.s32 	%r2, %r31, %r32, %r33;
	setp.ge.s32 	%p1, %r2, %r27;
	setp.ge.s32 	%p2, %r1, %r26;
	or.pred  	%p3, %p1, %p2;
	@%p3 bra 	$L__BB0_15;
	setp.lt.s32 	%p4, %r25, 1;
	mov.f32 	%f113, 0f00000000;
	@%p4 bra 	$L__BB0_14;
	mul.lo.s32 	%r3, %r25, %r2;
	mul.lo.s32 	%r4, %r25, %r1;
	and.b32  	%r5, %r25, 15;
	setp.lt.u32 	%p5, %r25, 16;
	mov.f32 	%f113, 0f00000000;
	mov.b32 	%r44, 0;
	@%p5 bra 	$L__BB0_5;
	and.b32  	%r44, %r25, 2147483632;
	neg.s32 	%r42, %r44;
	mul.wide.u32 	%rd14, %r3, 4;
	add.s64 	%rd15, %rd14, %rd2;
	add.s64 	%rd45, %rd15, 32;
	add.s64 	%rd4, %rd1, 32;
	mov.f32 	%f113, 0f00000000;
	mov.u32 	%r41, %r4;
$L__BB0_4:
	.pragma "nounroll";
	mul.wide.s32 	%rd16, %r41, 4;
	add.s64 	%rd17, %rd4, %rd16;
	ld.global.f32 	%f18, [%rd45+-32];
	ld.global.f32 	%f19, [%rd17+-32];
	fma.rn.f32 	%f20, %f18, %f19, %f113;
	ld.global.f32 	%f21, [%rd45+-28];
	ld.global.f32 	%f22, [%rd17+-28];
	fma.rn.f32 	%f23, %f21, %f22, %f20;
	ld.global.f32 	%f24, [%rd45+-24];
	ld.global.f32 	%f25, [%rd17+-24];
	fma.rn.f32 	%f26, %f24, %f25, %f23;
	ld.global.f32 	%f27, [%rd45+-20];
	ld.global.f32 	%f28, [%rd17+-20];
	fma.rn.f32 	%f29, %f27, %f28, %f26;
	ld.global.f32 	%f30, [%rd45+-16];
	ld.global.f32 	%f31, [%rd17+-16];
	fma.rn.f32 	%f32, %f30, %f31, %f29;
	ld.global.f32 	%f33, [%rd45+-12];
	ld.global.f32 	%f34, [%rd17+-12];
	fma.rn.f32 	%f35, %f33, %f34, %f32;
	ld.global.f32 	%f36, [%rd45+-8];
	ld.global.f32 	%f37, [%rd17+-8];
	fma.rn.f32 	%f38, %f36, %f37, %f35;
	ld.global.f32 	%f39, [%rd45+-4];
	ld.global.f32 	%f40, [%rd17+-4];
	fma.rn.f32 	%f41, %f39, %f40, %f38;
	ld.global.f32 	%f42, [%rd45];
	ld.global.f32 	%f43, [%rd17];
	fma.rn.f32 	%f44, %f42, %f43, %f41;
	ld.global.f32 	%f45, [%rd45+4];
	ld.global.f32 	%f46, [%rd17+4];
	fma.rn.f32 	%f47, %f45, %f46, %f44;
	ld.global.f32 	%f48, [%rd45+8];
	ld.global.f32 	%f49, [%rd17+8];
	fma.rn.f32 	%f50, %f48, %f49, %f47;
	ld.global.f32 	%f51, [%rd45+12];
	ld.global.f32 	%f52, [%rd17+12];
	fma.rn.f32 	%f53, %f51, %f52, %f50;
	ld.global.f32 	%f54, [%rd45+16];
	ld.global.f32 	%f55, [%rd17+16];
	fma.rn.f32 	%f56, %f54, %f55, %f53;
	ld.global.f32 	%f57, [%rd45+20];
	ld.global.f32 	%f58, [%rd17+20];
	fma.rn.f32 	%f59, %f57, %f58, %f56;
	ld.global.f32 	%f60, [%rd45+24];
	ld.global.f32 	%f61, [%rd17+24];
	fma.rn.f32 	%f62, %f60, %f61, %f59;
	ld.global.f32 	%f63, [%rd45+28];
	ld.global.f32 	%f64, [%rd17+28];
	fma.rn.f32 	%f113, %f63, %f64, %f62;
	add.s32 	%r42, %r42, 16;
	add.s64 	%rd45, %rd45, 64;
	add.s32 	%r41, %r41, 16;
	setp.ne.s32 	%p6, %r42, 0;
	@%p6 bra 	$L__BB0_4;
$L__BB0_5:
	setp.eq.s32 	%p7, %r5, 0;
	@%p7 bra 	$L__BB0_14;
	and.b32  	%r13, %r25, 7;
	setp.lt.u32 	%p8, %r5, 8;
	@%p8 bra 	$L__BB0_8;
	add.s32 	%r35, %r44, %r3;
	mul.wide.u32 	%rd18, %r35, 4;
	add.s64 	%rd19, %rd2, %rd18;
	ld.global.f32 	%f66, [%rd19];
	add.s32 	%r36, %r44, %r4;
	mul.wide.s32 	%rd20, %r36, 4;
	add.s64 	%rd21, %rd1, %rd20;
	ld.global.f32 	%f67, [%rd21];
	fma.rn.f32 	%f68, %f66, %f67, %f113;
	cvt.u64.u32 	%rd22, %r3;
	cvt.u64.u32 	%rd23, %r44;
	add.s64 	%rd24, %rd23, %rd22;
	shl.b64 	%rd25, %rd24, 2;
	add.s64 	%rd26, %rd2, %rd25;
	ld.global.f32 	%f69, [%rd26+4];
	ld.global.f32 	%f70, [%rd21+4];
	fma.rn.f32 	%f71, %f69, %f70, %f68;
	ld.global.f32 	%f72, [%rd26+8];
	ld.global.f32 	%f73, [%rd21+8];
	fma.rn.f32 	%f74, %f72, %f73, %f71;
	ld.global.f32 	%f75, [%rd26+12];
	ld.global.f32 	%f76, [%rd21+12];
	fma.rn.f32 	%f77, %f75, %f76, %f74;
	ld.global.f32 	%f78, [%rd26+16];
	ld.global.f32 	%f79, [%rd21+16];
	fma.rn.f32 	%f80, %f78, %f79, %f77;
	ld.global.f32 	%f81, [%rd26+20];
	ld.global.f32 	%f82, [%rd21+20];
	fma.rn.f32 	%f83, %f81, %f82, %f80;
	ld.global.f32 	%f84, [%rd26+24];
	ld.global.f32 	%f85, [%rd21+24];
	fma.rn.f32 	%f86, %f84, %f85, %f83;
	ld.global.f32 	%f87, [%rd26+28];
	ld.global.f32 	%f88, [%rd21+28];
	fma.rn.f32 	%f113, %f87, %f88, %f86;
	add.s32 	%r44, %r44, 8;
$L__BB0_8:
	setp.eq.s32 	%p9, %r13, 0;
	@%p9 bra 	$L__BB0_14;
	and.b32  	%r16, %r25, 3;
	setp.lt.u32 	%p10, %r13, 4;
	@%p10 bra 	$L__BB0_11;
	add.s32 	%r37, %r44, %r3;
	mul.wide.u32 	%rd27, %r37, 4;
	add.s64 	%rd28, %rd2, %rd27;
	ld.global.f32 	%f90, [%rd28];
	add.s32 	%r38, %r44, %r4;
	mul.wide.s32 	%rd29, %r38, 4;
	add.s64 	%rd30, %rd1, %rd29;
	ld.global.f32 	%f91, [%rd30];
	fma.rn.f32 	%f92, %f90, %f91, %f113;
	cvt.u64.u32 	%rd31, %r3;
	cvt.u64.u32 	%rd32, %r44;
	add.s64 	%rd33, %rd32, %rd31;
	shl.b64 	%rd34, %rd33, 2;
	add.s64 	%rd35, %rd2, %rd34;
	ld.global.f32 	%f93, [%rd35+4];
	ld.global.f32 	%f94, [%rd30+4];
	fma.rn.f32 	%f95, %f93, %f94, %f92;
	ld.global.f32 	%f96, [%rd35+8];
	ld.global.f32 	%f97, [%rd30+8];
	fma.rn.f32 	%f98, %f96, %f97, %f95;
	ld.global.f32 	%f99, [%rd35+12];
	ld.global.f32 	%f100, [%rd30+12];
	fma.rn.f32 	%f113, %f99, %f100, %f98;
	add.s32 	%r44, %r44, 4;
$L__BB0_11:
	setp.eq.s32 	%p11, %r16, 0;
	@%p11 bra 	$L__BB0_14;
	add.s32 	%r47, %r44, %r4;
	add.s32 	%r39, %r44, %r3;
	mul.wide.u32 	%rd36, %r39, 4;
	add.s64 	%rd46, %rd2, %rd36;
	neg.s32 	%r46, %r16;
$L__BB0_13:
	.pragma "nounroll";
	mul.wide.s32 	%rd37, %r47, 4;
	add.s64 	%rd38, %rd1, %rd37;
	ld.global.f32 	%f101, [%rd46];
	ld.global.f32 	%f102, [%rd38];
	fma.rn.f32 	%f113, %f101, %f102, %f113;
	add.s32 	%r47, %r47, 1;
	add.s64 	%rd46, %rd46, 4;
	add.s32 	%r46, %r46, 1;
	setp.ne.s32 	%p12, %r46, 0;
	@%p12 bra 	$L__BB0_13;
$L__BB0_14:
	cvta.to.global.u64 	%rd39, %rd10;
	mul.wide.s32 	%rd40, %r1, 4;
	add.s64 	%rd41, %rd39, %rd40;
	ld.global.f32 	%f103, [%rd41];
	add.f32 	%f104, %f113, %f103;
	mad.lo.s32 	%r40, %r26, %r2, %r1;
	cvta.to.global.u64 	%rd42, %rd11;
	mul.wide.s32 	%rd43, %r40, 4;
	add.s64 	%rd44, %rd42, %rd43;
	st.global.f32 	[%rd44], %f104;
$L__BB0_15:
	ret;

}


// ===== COMPILED SASS (sm_100) =====

	.target	sm_100

	.elftype	@"ET_EXEC"


//--------------------- .note.nv.tkinfo           --------------------------
	.section	.note.nv.tkinfo,"",@"SHT_NOTE"
	.sectionflags	@"SHF_NOTE_NV_TKINFO"
	.tkinfo
        /*0018*/ 	.word	0x00000002
        /*0030*/ 	.string	""
        /*0030*/ 	.string	"ptxas"
        /*0030*/ 	.string	"Cuda compilation tools, release 13.0, V13.0.88"
        /*0030*/ 	.string	"Build cuda_13.0.r13.0/compiler.36424714_0"
        /*0030*/ 	.string	"-arch sm_100 -m 64 "



//--------------------- .note.nv.cuinfo           --------------------------
	.section	.note.nv.cuinfo,"",@"SHT_NOTE"
	.sectionflags	@"SHF_NOTE_NV_CUINFO"
        /*0018*/ 	.short	0x0002
        /*001a*/ 	.short	0x0064
        /*001c*/ 	.short	0x0082
	.zero		2


//--------------------- .nv.info                  --------------------------
	.section	.nv.info,"",@"SHT_CUDA_INFO"
	.align	4


	//----- nvinfo : EIATTR_REGCOUNT
	.align		4
        /*0000*/ 	.byte	0x04, 0x2f
        /*0002*/ 	.short	(.L_1 - .L_0)
	.align		4
.L_0:
        /*0004*/ 	.word	index@(_Z10fc_forwardPfS_S_S_iii)
        /*0008*/ 	.word	0x0000001f


	//----- nvinfo : EIATTR_FRAME_SIZE
	.align		4
.L_1:
        /*000c*/ 	.byte	0x04, 0x11
        /*000e*/ 	.short	(.L_3 - .L_2)
	.align		4
.L_2:
        /*0010*/ 	.word	index@(_Z10fc_forwardPfS_S_S_iii)
        /*0014*/ 	.word	0x00000000


	//----- nvinfo : EIATTR_MIN_STACK_SIZE
	.align		4
.L_3:
        /*0018*/ 	.byte	0x04, 0x12
        /*001a*/ 	.short	(.L_5 - .L_4)
	.align		4
.L_4:
        /*001c*/ 	.word	index@(_Z10fc_forwardPfS_S_S_iii)
        /*0020*/ 	.word	0x00000000
.L_5:


//--------------------- .nv.compat                --------------------------
	.section	.nv.compat,"",@"SHT_CUDA_COMPAT_INFO"
	.align	4
        /*0000*/ 	.byte	0x02, 0x09, 0x00, 0x00, 0x02, 0x02, 0x01, 0x00, 0x02, 0x05, 0x05, 0x00, 0x03, 0x07, 0x01, 0x01
        /*0010*/ 	.byte	0x02, 0x03, 0x00, 0x00, 0x02, 0x06, 0x01, 0x00, 0x04, 0x0b, 0x08, 0x00, 0x09, 0x00, 0x00, 0x00
        /*0020*/ 	.byte	0x00, 0x00, 0x00, 0x00


//--------------------- .nv.info._Z10fc_forwardPfS_S_S_iii --------------------------
	.section	.nv.info._Z10fc_forwardPfS_S_S_iii,"",@"SHT_CUDA_INFO"
	.sectionflags	@""
	.align	4


	//----- nvinfo : EIATTR_CUDA_API_VERSION
	.align		4
        /*0000*/ 	.byte	0x04, 0x37
        /*0002*/ 	.short	(.L_7 - .L_6)
.L_6:
        /*0004*/ 	.word	0x00000082


	//----- nvinfo : EIATTR_KPARAM_INFO
	.align		4
.L_7:
        /*0008*/ 	.byte	0x04, 0x17
        /*000a*/ 	.short	(.L_9 - .L_8)
.L_8:
        /*000c*/ 	.word	0x00000000
        /*0010*/ 	.short	0x0006
        /*0012*/ 	.short	0x0028
        /*0014*/ 	.byte	0x00, 0xf0, 0x11, 0x00


	//----- nvinfo : EIATTR_KPARAM_INFO
	.align		4
.L_9:
        /*0018*/ 	.byte	0x04, 0x17
        /*001a*/ 	.short	(.L_11 - .L_10)
.L_10:
        /*001c*/ 	.word	0x00000000
        /*0020*/ 	.short	0x0005
        /*0022*/ 	.short	0x0024
        /*0024*/ 	.byte	0x00, 0xf0, 0x11, 0x00


	//----- nvinfo : EIATTR_KPARAM_INFO
	.align		4
.L_11:
        /*0028*/ 	.byte	0x04, 0x17
        /*002a*/ 	.short	(.L_13 - .L_12)
.L_12:
        /*002c*/ 	.word	0x00000000
        /*0030*/ 	.short	0x0004
        /*0032*/ 	.short	0x0020
        /*0034*/ 	.byte	0x00, 0xf0, 0x11, 0x00


	//----- nvinfo : EIATTR_KPARAM_INFO
	.align		4
.L_13:
        /*0038*/ 	.byte	0x04, 0x17
        /*003a*/ 	.short	(.L_15 - .L_14)
.L_14:
        /*003c*/ 	.word	0x00000000
        /*0040*/ 	.short	0x0003
        /*0042*/ 	.short	0x0018
        /*0044*/ 	.byte	0x00, 0xf5, 0x21, 0x00


	//----- nvinfo : EIATTR_KPARAM_INFO
	.align		4
.L_15:
        /*0048*/ 	.byte	0x04, 0x17
        /*004a*/ 	.short	(.L_17 - .L_16)
.L_16:
        /*004c*/ 	.word	0x00000000
        /*0050*/ 	.short	0x0002
        /*0052*/ 	.short	0x0010
        /*0054*/ 	.byte	0x00, 0xf5, 0x21, 0x00


	//----- nvinfo : EIATTR_KPARAM_INFO
	.align		4
.L_17:
        /*0058*/ 	.byte	0x04, 0x17
        /*005a*/ 	.short	(.L_19 - .L_18)
.L_18:
        /*005c*/ 	.word	0x00000000
        /*0060*/ 	.short	0x0001
        /*0062*/ 	.short	0x0008
        /*0064*/ 	.byte	0x00, 0xf5, 0x21, 0x00


	//----- nvinfo : EIATTR_KPARAM_INFO
	.align		4
.L_19:
        /*0068*/ 	.byte	0x04, 0x17
        /*006a*/ 	.short	(.L_21 - .L_20)
.L_20:
        /*006c*/ 	.word	0x00000000
        /*0070*/ 	.short	0x0000
        /*0072*/ 	.short	0x0000
        /*0074*/ 	.byte	0x00, 0xf5, 0x21, 0x00


	//----- nvinfo : EIATTR_SPARSE_MMA_MASK
	.align		4
.L_21:
        /*0078*/ 	.byte	0x03, 0x50
        /*007a*/ 	.short	0x0000


	//----- nvinfo : EIATTR_MAXREG_COUNT
	.align		4
        /*007c*/ 	.byte	0x03, 0x1b
        /*007e*/ 	.short	0x00ff


	//----- nvinfo : EIATTR_MERCURY_ISA_VERSION
	.align		4
        /*0080*/ 	.byte	0x03, 0x5f
        /*0082*/ 	.short	0x0101


	//----- nvinfo : EIATTR_VRC_CTA_INIT_COUNT
	.align		4
        /*0084*/ 	.byte	0x02, 0x4a
	.zero		1
	.zero		1


	//----- nvinfo : EIATTR_EXIT_INSTR_OFFSETS
	.align		4
        /*0088*/ 	.byte	0x04, 0x1c
        /*008a*/ 	.short	(.L_23 - .L_22)


	//   ....[0]....
.L_22:
        /*008c*/ 	.word	0x000000d0


	//   ....[1]....
        /*0090*/ 	.word	0x00000c20


	//----- nvinfo : EIATTR_CBANK_PARAM_SIZE
	.align		4
.L_23:
        /*0094*/ 	.byte	0x03, 0x19
        /*0096*/ 	.short	0x002c


	//----- nvinfo : EIATTR_PARAM_CBANK
	.align		4
        /*0098*/ 	.byte	0x04, 0x0a
        /*009a*/ 	.short	(.L_25 - .L_24)
	.align		4
.L_24:
        /*009c*/ 	.word	index@(.nv.constant0._Z10fc_forwardPfS_S_S_iii)
        /*00a0*/ 	.short	0x0380
        /*00a2*/ 	.short	0x002c


	//----- nvinfo : EIATTR_SW_WAR
	.align		4
.L_25:
        /*00a4*/ 	.byte	0x04, 0x36
        /*00a6*/ 	.short	(.L_27 - .L_26)
.L_26:
        /*00a8*/ 	.word	0x00000008
.L_27:


//--------------------- .nv.callgraph             --------------------------
	.section	.nv.callgraph,"",@"SHT_CUDA_CALLGRAPH"
	.align	4
	.sectionentsize	8
	.align		4
        /*0000*/ 	.word	0x00000000
	.align		4
        /*0004*/ 	.word	0xffffffff
	.align		4
        /*0008*/ 	.word	0x00000000
	.align		4
        /*000c*/ 	.word	0xfffffffe
	.align		4
        /*0010*/ 	.word	0x00000000
	.align		4
        /*0014*/ 	.word	0xfffffffd
	.align		4
        /*0018*/ 	.word	0x00000000
	.align		4
        /*001c*/ 	.word	0xfffffffc


//--------------------- .text._Z10fc_forwardPfS_S_S_iii --------------------------
	.section	.text._Z10fc_forwardPfS_S_S_iii,"ax",@progbits
	.align	128
        .global         _Z10fc_forwardPfS_S_S_iii
        .type           _Z10fc_forwardPfS_S_S_iii,@function
        .size           _Z10fc_forwardPfS_S_S_iii,(.L_x_7 - _Z10fc_forwardPfS_S_S_iii)
        .other          _Z10fc_forwardPfS_S_S_iii,@"STO_CUDA_ENTRY STV_DEFAULT"
_Z10fc_forwardPfS_S_S_iii:
.text._Z10fc_forwardPfS_S_S_iii:
[----:B------:R-:W-:Y:S01]  /*0000*/  LDC R1, c[0x0][0x37c] ;  /* 0x0000df00ff017b82 */ /* 0x000fe20000000800 */
[----:B------:R-:W0:Y:S07]  /*0010*/  S2R R3, SR_TID.X ;  /* 0x0000000000037919 */ /* 0x000e2e0000002100 */
[----:B------:R-:W0:Y:S01]  /*0020*/  S2UR UR4, SR_CTAID.X ;  /* 0x00000000000479c3 */ /* 0x000e220000002500 */
[----:B------:R-:W1:Y:S01]  /*0030*/  LDCU UR11, c[0x0][0x3a8] ;  /* 0x00007500ff0b77ac */ /* 0x000e620008000800 */
[----:B------:R-:W2:Y:S01]  /*0040*/  S2R R2, SR_TID.Y ;  /* 0x0000000000027919 */ /* 0x000ea20000002200 */
[----:B------:R-:W3:Y:S05]  /*0050*/  LDCU UR6, c[0x0][0x3a0] ;  /* 0x00007400ff0677ac */ /* 0x000eea0008000800 */
[----:B------:R-:W0:Y:S08]  /*0060*/  LDC R0, c[0x0][0x360] ;  /* 0x0000d800ff007b82 */ /* 0x000e300000000800 */
[----:B------:R-:W2:Y:S08]  /*0070*/  S2UR UR5, SR_CTAID.Y ;  /* 0x00000000000579c3 */ /* 0x000eb00000002600 */
[----:B------:R-:W2:Y:S01]  /*0080*/  LDC R7, c[0x0][0x364] ;  /* 0x0000d900ff077b82 */ /* 0x000ea20000000800 */
[----:B0-----:R-:W-:-:S05]  /*0090*/  IMAD R0, R0, UR4, R3 ;  /* 0x0000000400007c24 */ /* 0x001fca000f8e0203 */
[----:B-1----:R-:W-:Y:S01]  /*00a0*/  ISETP.GE.AND P0, PT, R0, UR11, PT ;  /* 0x0000000b00007c0c */ /* 0x002fe2000bf06270 */
[----:B--2---:R-:W-:-:S05]  /*00b0*/  IMAD R7, R7, UR5, R2 ;  /* 0x0000000507077c24 */ /* 0x004fca000f8e0202 */
[----:B---3--:R-:W-:-:S13]  /*00c0*/  ISETP.GE.OR P0, PT, R7, UR6, P0 ;  /* 0x0000000607007c0c */ /* 0x008fda0008706670 */
[----:B------:R-:W-:Y:S05]  /*00d0*/  @P0 EXIT ;  /* 0x000000000000094d */ /* 0x000fea0003800000 */
[----:B------:R-:W0:Y:S01]  /*00e0*/  LDCU UR7, c[0x0][0x3a4] ;  /* 0x00007480ff0777ac */ /* 0x000e220008000800 */
[----:B------:R-:W-:Y:S01]  /*00f0*/  HFMA2 R14, -RZ, RZ, 0, 0 ;  /* 0x00000000ff0e7431 */ /* 0x000fe200000001ff */
[----:B------:R-:W1:Y:S01]  /*0100*/  LDCU.64 UR12, c[0x0][0x358] ;  /* 0x00006b00ff0c77ac */ /* 0x000e620008000a00 */
[----:B0-----:R-:W-:-:S09]  /*0110*/  UISETP.GE.AND UP0, UPT, UR7, 0x1, UPT ;  /* 0x000000010700788c */ /* 0x001fd2000bf06270 */
[----:B-1----:R-:W-:Y:S05]  /*0120*/  BRA.U !UP0, `(.L_x_0) ;  /* 0x00000009089c7547 */ /* 0x002fea000b800000 */
[----:B------:R-:W-:Y:S02]  /*0130*/  UISETP.GE.U32.AND UP1, UPT, UR7, 0x10, UPT ;  /* 0x000000100700788c */ /* 0x000fe4000bf26070 */
[----:B------:R-:W-:Y:S01]  /*0140*/  IMAD R8, R7, UR7, RZ ;  /* 0x0000000707087c24 */ /* 0x000fe2000f8e02ff */
[----:B------:R-:W-:Y:S02]  /*0150*/  ULOP3.LUT UR10, UR7, 0xf, URZ, 0xc0, !UPT ;  /* 0x0000000f070a7892 */ /* 0x000fe4000f8ec0ff */
[----:B------:R-:W-:Y:S01]  /*0160*/  IMAD R9, R0, UR7, RZ ;  /* 0x0000000700097c24 */ /* 0x000fe2000f8e02ff */
[----:B------:R-:W-:Y:S01]  /*0170*/  MOV R14, RZ ;  /* 0x000000ff000e7202 */ /* 0x000fe20000000f00 */
[----:B------:R-:W-:Y:S01]  /*0180*/  UMOV UR4, URZ ;  /* 0x000000ff00047c82 */ /* 0x000fe20008000000 */
[----:B------:R-:W-:Y:S01]  /*0190*/  UISETP.NE.AND UP0, UPT, UR10, URZ, UPT ;  /* 0x000000ff0a00728c */ /* 0x000fe2000bf05270 */
[----:B------:R-:W-:Y:S10]  /*01a0*/  BRA.U !UP1, `(.L_x_1) ;  /* 0x0000000509107547 */ /* 0x000ff4000b800000 */
[----:B------:R-:W0:Y:S01]  /*01b0*/  LDC.64 R2, c[0x0][0x380] ;  /* 0x0000e000ff027b82 */ /* 0x000e220000000a00 */
[----:B------:R-:W1:Y:S01]  /*01c0*/  LDCU.64 UR8, c[0x0][0x388] ;  /* 0x00007100ff0877ac */ /* 0x000e620008000a00 */
[----:B------:R-:W-:Y:S02]  /*01d0*/  MOV R14, RZ ;  /* 0x000000ff000e7202 */ /* 0x000fe40000000f00 */
[----:B------:R-:W-:Y:S01]  /*01e0*/  MOV R6, R9 ;  /* 0x0000000900067202 */ /* 0x000fe20000000f00 */
[----:B------:R-:W-:Y:S02]  /*01f0*/  ULOP3.LUT UR4, UR7, 0x7ffffff0, URZ, 0xc0, !UPT ;  /* 0x7ffffff007047892 */ /* 0x000fe4000f8ec0ff */
[----:B-1----:R-:W-:Y:S02]  /*0200*/  UIADD3 UR5, UP1, UPT, UR8, 0x20, URZ ;  /* 0x0000002008057890 */ /* 0x002fe4000ff3e0ff */
[----:B------:R-:W-:Y:S02]  /*0210*/  UIADD3 UR8, UPT, UPT, -UR4, URZ, URZ ;  /* 0x000000ff04087290 */ /* 0x000fe4000fffe1ff */
[----:B------:R-:W-:Y:S01]  /*0220*/  UIADD3.X UR6, UPT, UPT, URZ, UR9, URZ, UP1, !UPT ;  /* 0x00000009ff067290 */ /* 0x000fe20008ffe4ff */
[----:B0-----:R-:W-:-:S03]  /*0230*/  IMAD.WIDE.U32 R2, R8, 0x4, R2 ;  /* 0x0000000408027825 */ /* 0x001fc600078e0002 */
[----:B------:R-:W-:-:S04]  /*0240*/  IADD3 R4, P0, PT, R2, 0x20, RZ ;  /* 0x0000002002047810 */ /* 0x000fc80007f1e0ff */
[----:B------:R-:W-:-:S09]  /*0250*/  IADD3.X R5, PT, PT, RZ, R3, RZ, P0, !PT ;  /* 0x00000003ff057210 */ /* 0x000fd200007fe4ff */
.L_x_2:
[----:B------:R-:W-:Y:S01]  /*0260*/  MOV R2, UR5 ;  /* 0x0000000500027c02 */ /* 0x000fe20008000f00 */
[----:B------:R-:W2:Y:S01]  /*0270*/  LDG.E R15, desc[UR12][R4.64+-0x20] ;  /* 0xffffe00c040f7981 */ /* 0x000ea2000c1e1900 */
[----:B------:R-:W-:-:S03]  /*0280*/  MOV R3, UR6 ;  /* 0x0000000600037c02 */ /* 0x000fc60008000f00 */
[----:B------:R-:W3:Y:S01]  /*0290*/  LDG.E R17, desc[UR12][R4.64+-0x1c] ;  /* 0xffffe40c04117981 */ /* 0x000ee2000c1e1900 */
[----:B------:R-:W-:-:S03]  /*02a0*/  IMAD.WIDE R2, R6, 0x4, R2 ;  /* 0x0000000406027825 */ /* 0x000fc600078e0202 */
[----:B------:R-:W4:Y:S04]  /*02b0*/  LDG.E R19, desc[UR12][R4.64+-0x18] ;  /* 0xffffe80c04137981 */ /* 0x000f28000c1e1900 */
[----:B------:R-:W2:Y:S04]  /*02c0*/  LDG.E R16, desc[UR12][R2.64+-0x20] ;  /* 0xffffe00c02107981 */ /* 0x000ea8000c1e1900 */
[----:B------:R-:W3:Y:S04]  /*02d0*/  LDG.E R24, desc[UR12][R2.64+-0x1c] ;  /* 0xffffe40c02187981 */ /* 0x000ee8000c1e1900 */
[----:B------:R-:W4:Y:S04]  /*02e0*/  LDG.E R18, desc[UR12][R2.64+-0x18] ;  /* 0xffffe80c02127981 */ /* 0x000f28000c1e1900 */
[----:B------:R-:W5:Y:S04]  /*02f0*/  LDG.E R20, desc[UR12][R4.64+-0x14] ;  /* 0xffffec0c04147981 */ /* 0x000f68000c1e1900 */
        /* <DEDUP_REMOVED lines=8> */
[----:B------:R-:W5:Y:S01]  /*0380*/  LDG.E R26, desc[UR12][R4.64+0x1c] ;  /* 0x00001c0c041a7981 */ /* 0x000f62000c1e1900 */
[----:B--2---:R-:W-:-:S03]  /*0390*/  FFMA R16, R15, R16, R14 ;  /* 0x000000100f107223 */ /* 0x004fc6000000000e */
[----:B------:R-:W2:Y:S01]  /*03a0*/  LDG.E R15, desc[UR12][R4.64+-0x4] ;  /* 0xfffffc0c040f7981 */ /* 0x000ea2000c1e1900 */
[----:B---3--:R-:W-:-:S03]  /*03b0*/  FFMA R24, R17, R24, R16 ;  /* 0x0000001811187223 */ /* 0x008fc60000000010 */
[----:B------:R-:W2:Y:S01]  /*03c0*/  LDG.E R14, desc[UR12][R2.64+-0x4] ;  /* 0xfffffc0c020e7981 */ /* 0x000ea2000c1e1900 */
[----:B----4-:R-:W-:-:S03]  /*03d0*/  FFMA R25, R19, R18, R24 ;  /* 0x0000001213197223 */ /* 0x010fc60000000018 */
[----:B------:R-:W3:Y:S04]  /*03e0*/  LDG.E R16, desc[UR12][R4.64] ;  /* 0x0000000c04107981 */ /* 0x000ee8000c1e1900 */
[----:B------:R-:W3:Y:S01]  /*03f0*/  LDG.E R17, desc[UR12][R2.64] ;  /* 0x0000000c02117981 */ /* 0x000ee2000c1e1900 */
[----:B-----5:R-:W-:-:S03]  /*0400*/  FFMA R25, R20, R21, R25 ;  /* 0x0000001514197223 */ /* 0x020fc60000000019 */
[----:B------:R-:W4:Y:S04]  /*0410*/  LDG.E R18, desc[UR12][R4.64+0x4] ;  /* 0x0000040c04127981 */ /* 0x000f28000c1e1900 */
[----:B------:R-:W4:Y:S01]  /*0420*/  LDG.E R19, desc[UR12][R2.64+0x4] ;  /* 0x0000040c02137981 */ /* 0x000f22000c1e1900 */
[----:B------:R-:W-:-:S03]  /*0430*/  FFMA R25, R22, R23, R25 ;  /* 0x0000001716197223 */ /* 0x000fc60000000019 */
[----:B------:R-:W5:Y:S04]  /*0440*/  LDG.E R20, desc[UR12][R4.64+0x8] ;  /* 0x0000080c04147981 */ /* 0x000f68000c1e1900 */
[----:B------:R-:W5:Y:S01]  /*0450*/  LDG.E R21, desc[UR12][R2.64+0x8] ;  /* 0x0000080c02157981 */ /* 0x000f62000c1e1900 */
[----:B------:R-:W-:-:S03]  /*0460*/  FFMA R25, R10, R11, R25 ;  /* 0x0000000b0a197223 */ /* 0x000fc60000000019 */
[----:B------:R-:W5:Y:S04]  /*0470*/  LDG.E R22, desc[UR12][R4.64+0xc] ;  /* 0x00000c0c04167981 */ /* 0x000f68000c1e1900 */
[----:B------:R-:W5:Y:S04]  /*0480*/  LDG.E R23, desc[UR12][R2.64+0xc] ;  /* 0x00000c0c02177981 */ /* 0x000f68000c1e1900 */
[----:B------:R-:W5:Y:S01]  /*0490*/  LDG.E R10, desc[UR12][R4.64+0x10] ;  /* 0x0000100c040a7981 */ /* 0x000f62000c1e1900 */
[----:B------:R-:W-:-:S03]  /*04a0*/  FFMA R28, R12, R13, R25 ;  /* 0x0000000d0c1c7223 */ /* 0x000fc60000000019 */
[----:B------:R-:W5:Y:S04]  /*04b0*/  LDG.E R11, desc[UR12][R2.64+0x10] ;  /* 0x0000100c020b7981 */ /* 0x000f68000c1e1900 */
[----:B------:R-:W5:Y:S04]  /*04c0*/  LDG.E R24, desc[UR12][R4.64+0x14] ;  /* 0x0000140c04187981 */ /* 0x000f68000c1e1900 */
[----:B------:R-:W5:Y:S04]  /*04d0*/  LDG.E R25, desc[UR12][R2.64+0x14] ;  /* 0x0000140c02197981 */ /* 0x000f68000c1e1900 */
[----:B------:R0:W5:Y:S04]  /*04e0*/  LDG.E R13, desc[UR12][R4.64+0x18] ;  /* 0x0000180c040d7981 */ /* 0x000168000c1e1900 */
[----:B------:R-:W5:Y:S01]  /*04f0*/  LDG.E R12, desc[UR12][R2.64+0x18] ;  /* 0x0000180c020c7981 */ /* 0x000f62000c1e1900 */
[----:B------:R-:W-:-:S04]  /*0500*/  UIADD3 UR8, UPT, UPT, UR8, 0x10, URZ ;  /* 0x0000001008087890 */ /* 0x000fc8000fffe0ff */
[----:B------:R-:W-:Y:S01]  /*0510*/  UISETP.NE.AND UP1, UPT, UR8, URZ, UPT ;  /* 0x000000ff0800728c */ /* 0x000fe2000bf25270 */
[----:B0-----:R-:W-:Y:S02]  /*0520*/  IADD3 R4, P0, PT, R4, 0x40, RZ ;  /* 0x0000004004047810 */ /* 0x001fe40007f1e0ff */
[----:B------:R-:W-:Y:S02]  /*0530*/  IADD3 R6, PT, PT, R6, 0x10, RZ ;  /* 0x0000001006067810 */ /* 0x000fe40007ffe0ff */
[----:B------:R-:W-:Y:S01]  /*0540*/  IADD3.X R5, PT, PT, RZ, R5, RZ, P0, !PT ;  /* 0x00000005ff057210 */ /* 0x000fe200007fe4ff */
[----:B--2---:R-:W-:-:S04]  /*0550*/  FFMA R15, R15, R14, R28 ;  /* 0x0000000e0f0f7223 */ /* 0x004fc8000000001c */
[----:B---3--:R-:W-:-:S04]  /*0560*/  FFMA R15, R16, R17, R15 ;  /* 0x00000011100f7223 */ /* 0x008fc8000000000f */
[----:B----4-:R-:W-:-:S04]  /*0570*/  FFMA R15, R18, R19, R15 ;  /* 0x00000013120f7223 */ /* 0x010fc8000000000f */
[----:B-----5:R-:W-:-:S04]  /*0580*/  FFMA R15, R20, R21, R15 ;  /* 0x00000015140f7223 */ /* 0x020fc8000000000f */
[----:B------:R-:W-:-:S04]  /*0590*/  FFMA R15, R22, R23, R15 ;  /* 0x00000017160f7223 */ /* 0x000fc8000000000f */
[----:B------:R-:W-:-:S04]  /*05a0*/  FFMA R11, R10, R11, R15 ;  /* 0x0000000b0a0b7223 */ /* 0x000fc8000000000f */
[----:B------:R-:W-:-:S04]  /*05b0*/  FFMA R24, R24, R25, R11 ;  /* 0x0000001918187223 */ /* 0x000fc8000000000b */
[----:B------:R-:W-:-:S04]  /*05c0*/  FFMA R13, R13, R12, R24 ;  /* 0x0000000c0d0d7223 */ /* 0x000fc80000000018 */
[----:B------:R-:W-:Y:S01]  /*05d0*/  FFMA R14, R26, R27, R13 ;  /* 0x0000001b1a0e7223 */ /* 0x000fe2000000000d */
[----:B------:R-:W-:Y:S06]  /*05e0*/  BRA.U UP1, `(.L_x_2) ;  /* 0xfffffffd011c7547 */ /* 0x000fec000b83ffff */
.L_x_1:
[----:B------:R-:W-:Y:S05]  /*05f0*/  BRA.U !UP0, `(.L_x_0) ;  /* 0x0000000508687547 */ /* 0x000fea000b800000 */
[----:B------:R-:W-:Y:S02]  /*0600*/  UISETP.GE.U32.AND UP0, UPT, UR10, 0x8, UPT ;  /* 0x000000080a00788c */ /* 0x000fe4000bf06070 */
[----:B------:R-:W-:-:S04]  /*0610*/  ULOP3.LUT UR6, UR7, 0x7, URZ, 0xc0, !UPT ;  /* 0x0000000707067892 */ /* 0x000fc8000f8ec0ff */
[----:B------:R-:W-:-:S03]  /*0620*/  UISETP.NE.AND UP1, UPT, UR6, URZ, UPT ;  /* 0x000000ff0600728c */ /* 0x000fc6000bf25270 */
[----:B------:R-:W-:Y:S08]  /*0630*/  BRA.U !UP0, `(.L_x_3) ;  /* 0x0000000108907547 */ /* 0x000ff0000b800000 */
[----:B------:R-:W0:Y:S01]  /*0640*/  LDC.64 R10, c[0x0][0x380] ;  /* 0x0000e000ff0a7b82 */ /* 0x000e220000000a00 */
[----:B------:R-:W1:Y:S01]  /*0650*/  LDCU.64 UR8, c[0x0][0x380] ;  /* 0x00007000ff0877ac */ /* 0x000e620008000a00 */
[C---:B------:R-:W-:Y:S02]  /*0660*/  IADD3 R3, PT, PT, R8.reuse, UR4, RZ ;  /* 0x0000000408037c10 */ /* 0x040fe4000fffe0ff */
[----:B------:R-:W-:Y:S02]  /*0670*/  IADD3 R6, P0, PT, R8, UR4, RZ ;  /* 0x0000000408067c10 */ /* 0x000fe4000ff1e0ff */
[----:B------:R-:W-:Y:S02]  /*0680*/  IADD3 R13, PT, PT, R9, UR4, RZ ;  /* 0x00000004090d7c10 */ /* 0x000fe4000fffe0ff */
[----:B------:R-:W2:Y:S01]  /*0690*/  LDC.64 R4, c[0x0][0x388] ;  /* 0x0000e200ff047b82 */ /* 0x000ea20000000a00 */
[----:B0-----:R-:W-:Y:S01]  /*06a0*/  IMAD.WIDE.U32 R10, R3, 0x4, R10 ;  /* 0x00000004030a7825 */ /* 0x001fe200078e000a */
[----:B------:R-:W-:-:S02]  /*06b0*/  IADD3.X R3, PT, PT, RZ, RZ, RZ, P0, !PT ;  /* 0x000000ffff037210 */ /* 0x000fc400007fe4ff */
[C---:B-1----:R-:W-:Y:S02]  /*06c0*/  LEA R2, P0, R6.reuse, UR8, 0x2 ;  /* 0x0000000806027c11 */ /* 0x042fe4000f8010ff */
[----:B------:R-:W3:Y:S02]  /*06d0*/  LDG.E R15, desc[UR12][R10.64] ;  /* 0x0000000c0a0f7981 */ /* 0x000ee4000c1e1900 */
[----:B------:R-:W-:Y:S01]  /*06e0*/  LEA.HI.X R3, R6, UR9, R3, 0x2, P0 ;  /* 0x0000000906037c11 */ /* 0x000fe200080f1403 */
[----:B--2---:R-:W-:-:S04]  /*06f0*/  IMAD.WIDE R4, R13, 0x4, R4 ;  /* 0x000000040d047825 */ /* 0x004fc800078e0204 */
[----:B------:R-:W2:Y:S04]  /*0700*/  LDG.E R18, desc[UR12][R2.64+0x4] ;  /* 0x0000040c02127981 */ /* 0x000ea8000c1e1900 */
[----:B------:R-:W3:Y:S04]  /*0710*/  LDG.E R16, desc[UR12][R4.64] ;  /* 0x0000000c04107981 */ /* 0x000ee8000c1e1900 */
[----:B------:R-:W2:Y:S04]  /*0720*/  LDG.E R17, desc[UR12][R4.64+0x4] ;  /* 0x0000040c04117981 */ /* 0x000ea8000c1e1900 */
[----:B------:R-:W4:Y:S04]  /*0730*/  LDG.E R19, desc[UR12][R4.64+0x8] ;  /* 0x0000080c04137981 */ /* 0x000f28000c1e1900 */
        /* <DEDUP_REMOVED lines=11> */
[----:B------:R-:W-:Y:S01]  /*07f0*/  UIADD3 UR4, UPT, UPT, UR4, 0x8, URZ ;  /* 0x0000000804047890 */ /* 0x000fe2000fffe0ff */
[----:B---3--:R-:W-:-:S04]  /*0800*/  FFMA R15, R15, R16, R14 ;  /* 0x000000100f0f7223 */ /* 0x008fc8000000000e */
[----:B--2---:R-:W-:-:S04]  /*0810*/  FFMA R15, R18, R17, R15 ;  /* 0x00000011120f7223 */ /* 0x004fc8000000000f */
[----:B----4-:R-:W-:-:S04]  /*0820*/  FFMA R15, R20, R19, R15 ;  /* 0x00000013140f7223 */ /* 0x010fc8000000000f */
[----:B-----5:R-:W-:-:S04]  /*0830*/  FFMA R15, R22, R21, R15 ;  /* 0x00000015160f7223 */ /* 0x020fc8000000000f */
[----:B------:R-:W-:-:S04]  /*0840*/  FFMA R15, R24, R23, R15 ;  /* 0x00000017180f7223 */ /* 0x000fc8000000000f */
[----:B------:R-:W-:-:S04]  /*0850*/  FFMA R13, R12, R13, R15 ;  /* 0x0000000d0c0d7223 */ /* 0x000fc8000000000f */
[----:B------:R-:W-:-:S04]  /*0860*/  FFMA R11, R6, R11, R13 ;  /* 0x0000000b060b7223 */ /* 0x000fc8000000000d */
[----:B------:R-:W-:-:S07]  /*0870*/  FFMA R14, R10, R25, R11 ;  /* 0x000000190a0e7223 */ /* 0x000fce000000000b */
.L_x_3:
        /* <DEDUP_REMOVED lines=13> */
[----:B-1----:R-:W-:-:S03]  /*0950*/  LEA R2, P0, R6, UR6, 0x2 ;  /* 0x0000000606027c11 */ /* 0x002fc6000f8010ff */
[----:B------:R-:W3:Y:S01]  /*0960*/  LDG.E R11, desc[UR12][R10.64] ;  /* 0x0000000c0a0b7981 */ /* 0x000ee2000c1e1900 */
        /* <DEDUP_REMOVED lines=8> */
[----:B------:R-:W5:Y:S01]  /*09f0*/  LDG.E R18, desc[UR12][R4.64+0xc] ;  /* 0x00000c0c04127981 */ /* 0x000f62000c1e1900 */
[----:B------:R-:W-:Y:S01]  /*0a00*/  UIADD3 UR4, UPT, UPT, UR4, 0x4, URZ ;  /* 0x0000000404047890 */ /* 0x000fe2000fffe0ff */
[----:B---3--:R-:W-:-:S04]  /*0a10*/  FFMA R6, R11, R6, R14 ;  /* 0x000000060b067223 */ /* 0x008fc8000000000e */
[----:B--2---:R-:W-:-:S04]  /*0a20*/  FFMA R6, R13, R12, R6 ;  /* 0x0000000c0d067223 */ /* 0x004fc80000000006 */
[----:B----4-:R-:W-:-:S04]  /*0a30*/  FFMA R6, R15, R16, R6 ;  /* 0x000000100f067223 */ /* 0x010fc80000000006 */
[----:B-----5:R-:W-:-:S07]  /*0a40*/  FFMA R14, R17, R18, R6 ;  /* 0x00000012110e7223 */ /* 0x020fce0000000006 */
.L_x_4:
[----:B------:R-:W-:Y:S05]  /*0a50*/  BRA.U !UP1, `(.L_x_0) ;  /* 0x0000000109507547 */ /* 0x000fea000b800000 */
[----:B------:R-:W0:Y:S01]  /*0a60*/  LDC.64 R4, c[0x0][0x380] ;  /* 0x0000e000ff047b82 */ /* 0x000e220000000a00 */
[----:B------:R-:W-:Y:S01]  /*0a70*/  IADD3 R11, PT, PT, R8, UR4, RZ ;  /* 0x00000004080b7c10 */ /* 0x000fe2000fffe0ff */
[----:B------:R-:W-:-:S06]  /*0a80*/  UIADD3 UR5, UPT, UPT, -UR5, URZ, URZ ;  /* 0x000000ff05057290 */ /* 0x000fcc000fffe1ff */
[----:B------:R-:W1:Y:S01]  /*0a90*/  LDC.64 R2, c[0x0][0x388] ;  /* 0x0000e200ff027b82 */ /* 0x000e620000000a00 */
[----:B0-----:R-:W-:Y:S01]  /*0aa0*/  IMAD.WIDE.U32 R4, R11, 0x4, R4 ;  /* 0x000000040b047825 */ /* 0x001fe200078e0004 */
[----:B------:R-:W-:Y:S02]  /*0ab0*/  IADD3 R11, PT, PT, R9, UR4, RZ ;  /* 0x00000004090b7c10 */ /* 0x000fe4000fffe0ff */
[----:B------:R-:W-:Y:S02]  /*0ac0*/  MOV R6, R4 ;  /* 0x0000000400067202 */ /* 0x000fe40000000f00 */
[----:B------:R-:W-:-:S07]  /*0ad0*/  MOV R13, R5 ;  /* 0x00000005000d7202 */ /* 0x000fce0000000f00 */
.L_x_5:
[----:B-1----:R-:W-:Y:S01]  /*0ae0*/  IMAD.WIDE R4, R11, 0x4, R2 ;  /* 0x000000040b047825 */ /* 0x002fe200078e0202 */
[----:B------:R-:W-:Y:S02]  /*0af0*/  MOV R9, R13 ;  /* 0x0000000d00097202 */ /* 0x000fe40000000f00 */
[----:B------:R-:W-:-:S03]  /*0b00*/  MOV R8, R6 ;  /* 0x0000000600087202 */ /* 0x000fc60000000f00 */
[----:B------:R-:W2:Y:S04]  /*0b10*/  LDG.E R4, desc[UR12][R4.64] ;  /* 0x0000000c04047981 */ /* 0x000ea8000c1e1900 */
[----:B------:R-:W2:Y:S01]  /*0b20*/  LDG.E R9, desc[UR12][R8.64] ;  /* 0x0000000c08097981 */ /* 0x000ea2000c1e1900 */
[----:B------:R-:W-:Y:S01]  /*0b30*/  UIADD3 UR5, UPT, UPT, UR5, 0x1, URZ ;  /* 0x0000000105057890 */ /* 0x000fe2000fffe0ff */
[----:B------:R-:W-:Y:S02]  /*0b40*/  IADD3 R6, P0, PT, R6, 0x4, RZ ;  /* 0x0000000406067810 */ /* 0x000fe40007f1e0ff */
[----:B------:R-:W-:Y:S01]  /*0b50*/  IADD3 R11, PT, PT, R11, 0x1, RZ ;  /* 0x000000010b0b7810 */ /* 0x000fe20007ffe0ff */
[----:B------:R-:W-:Y:S01]  /*0b60*/  UISETP.NE.AND UP0, UPT, UR5, URZ, UPT ;  /* 0x000000ff0500728c */ /* 0x000fe2000bf05270 */
[----:B------:R-:W-:Y:S01]  /*0b70*/  IADD3.X R13, PT, PT, RZ, R13, RZ, P0, !PT ;  /* 0x0000000dff0d7210 */ /* 0x000fe200007fe4ff */
[----:B--2---:R-:W-:-:S07]  /*0b80*/  FFMA R14, R9, R4, R14 ;  /* 0x00000004090e7223 */ /* 0x004fce000000000e */
[----:B------:R-:W-:Y:S05]  /*0b90*/  BRA.U UP0, `(.L_x_5) ;  /* 0xfffffffd00d07547 */ /* 0x000fea000b83ffff */
.L_x_0:
[----:B------:R-:W0:Y:S08]  /*0ba0*/  LDC.64 R2, c[0x0][0x390] ;  /* 0x0000e400ff027b82 */ /* 0x000e300000000a00 */
[----:B------:R-:W1:Y:S01]  /*0bb0*/  LDC.64 R4, c[0x0][0x398] ;  /* 0x0000e600ff047b82 */ /* 0x000e620000000a00 */
[----:B0-----:R-:W-:-:S06]  /*0bc0*/  IMAD.WIDE R2, R0, 0x4, R2 ;  /* 0x0000000400027825 */ /* 0x001fcc00078e0202 */
[----:B------:R-:W2:Y:S01]  /*0bd0*/  LDG.E R3, desc[UR12][R2.64] ;  /* 0x0000000c02037981 */ /* 0x000ea2000c1e1900 */
[----:B------:R-:W-:-:S04]  /*0be0*/  IMAD R7, R7, UR11, R0 ;  /* 0x0000000b07077c24 */ /* 0x000fc8000f8e0200 */
[----:B-1----:R-:W-:-:S04]  /*0bf0*/  IMAD.WIDE R4, R7, 0x4, R4 ;  /* 0x0000000407047825 */ /* 0x002fc800078e0204 */
[----:B--2---:R-:W-:-:S05]  /*0c00*/  FADD R7, R3, R14 ;  /* 0x0000000e03077221 */ /* 0x004fca0000000000 */
[----:B------:R-:W-:Y:S01]  /*0c10*/  STG.E desc[UR12][R4.64], R7 ;  /* 0x0000000704007986 */ /* 0x000fe2000c10190c */
[----:B------:R-:W-:Y:S05]  /*0c20*/  EXIT ;  /* 0x000000000000794d */ /* 0x000fea0003800000 */
.L_x_6:
[----:B------:R-:W-:-:S00]  /*0c30*/  BRA `(.L_x_6) ;  /* 0xfffffffc00fc7947 */ /* 0x000fc0000383ffff */
[----:B------:R-:W-:-:S00]  /*0c40*/  NOP ;  /* 0x0000000000007918 */ /* 0x000fc00000000000 */
        /* <DEDUP_REMOVED lines=11> */
.L_x_7:


//--------------------- .nv.shared.reserved.0     --------------------------
	.section	.nv.shared.reserved.0,"aw",@nobits
	.weak		__nv_reservedSMEM_offset_0_alias
	.size		__nv_reservedSMEM_offset_0_alias, 0, 64
	.other		__nv_reservedSMEM_offset_0_alias,@"STO_CUDA_RESERVED_SHARED STV_DEFAULT"
__nv_reservedSMEM_offset_0_alias:
	.zero		0
	.zero		64


//--------------------- .nv.constant0._Z10fc_forwardPfS_S_S_iii --------------------------
	.section	.nv.constant0._Z10fc_forwardPfS_S_S_iii,"a",@progbits
	.sectionflags	@""
	.align	4
.nv.constant0._Z10fc_forwardPfS_S_S_iii:
	.zero		940


//--------------------- SYMBOLS --------------------------

	.type		.nv.reservedSmem.offset0,@object
	.size		.nv.reservedSmem.offset0,0x4
